//
// Generated by NVIDIA NVVM Compiler
//
// Compiler Build ID: CL-36424714
// Cuda compilation tools, release 13.0, V13.0.88
// Based on NVVM 20.0.0
//

.version 9.0
.target sm_100
.address_size 64

	// .globl	_Z11shiftPixelsPdS_jjdd
.func  (.param .align 16 .b8 func_retval0[16]) __internal_trig_reduction_slowpathd
(
	.param .b64 __internal_trig_reduction_slowpathd_param_0
)
;
.global .align 8 .b8 __cudart_i2opi_d[144] = {8, 93, 141, 31, 177, 95, 251, 107, 234, 146, 82, 138, 247, 57, 7, 61, 123, 241, 229, 235, 199, 186, 39, 117, 45, 234, 95, 158, 102, 63, 70, 79, 183, 9, 203, 39, 207, 126, 54, 109, 31, 109, 10, 90, 139, 17, 47, 239, 15, 152, 5, 222, 255, 151, 248, 31, 59, 40, 249, 189, 139, 95, 132, 156, 244, 57, 83, 131, 57, 214, 145, 57, 65, 126, 95, 180, 38, 112, 156, 233, 132, 68, 187, 46, 245, 53, 130, 232, 62, 167, 41, 177, 28, 235, 29, 254, 28, 146, 209, 9, 234, 46, 73, 6, 224, 210, 77, 66, 58, 110, 36, 183, 97, 197, 187, 222, 171, 99, 81, 254, 65, 144, 67, 60, 153, 149, 98, 219, 192, 221, 52, 245, 209, 87, 39, 252, 41, 21, 68, 78, 110, 131, 249, 162};
.global .align 16 .b8 __cudart_sin_cos_coeffs[128] = {70, 210, 176, 44, 241, 229, 90, 190, 146, 227, 172, 105, 227, 29, 199, 62, 161, 98, 219, 25, 160, 1, 42, 191, 24, 8, 17, 17, 17, 17, 129, 63, 84, 85, 85, 85, 85, 85, 197, 191, 0, 0, 0, 0, 0, 0, 0, 0, 0, 0, 0, 0, 0, 0, 0, 0, 100, 129, 253, 32, 131, 255, 168, 189, 40, 133, 239, 193, 167, 238, 33, 62, 217, 230, 6, 142, 79, 126, 146, 190, 233, 188, 221, 25, 160, 1, 250, 62, 71, 93, 193, 22, 108, 193, 86, 191, 81, 85, 85, 85, 85, 85, 165, 63, 0, 0, 0, 0, 0, 0, 224, 191, 0, 0, 0, 0, 0, 0, 240, 63};

.visible .entry _Z11shiftPixelsPdS_jjdd(
	.param .u64 .ptr .align 1 _Z11shiftPixelsPdS_jjdd_param_0,
	.param .u64 .ptr .align 1 _Z11shiftPixelsPdS_jjdd_param_1,
	.param .u32 _Z11shiftPixelsPdS_jjdd_param_2,
	.param .u32 _Z11shiftPixelsPdS_jjdd_param_3,
	.param .f64 _Z11shiftPixelsPdS_jjdd_param_4,
	.param .f64 _Z11shiftPixelsPdS_jjdd_param_5
)
{
	.reg .pred 	%p<19>;
	.reg .b32 	%r<44>;
	.reg .b64 	%rd<17>;
	.reg .b64 	%fd<72>;

	ld.param.u64 	%rd2, [_Z11shiftPixelsPdS_jjdd_param_0];
	ld.param.u64 	%rd3, [_Z11shiftPixelsPdS_jjdd_param_1];
	ld.param.u32 	%r16, [_Z11shiftPixelsPdS_jjdd_param_2];
	ld.param.u32 	%r15, [_Z11shiftPixelsPdS_jjdd_param_3];
	ld.param.f64 	%fd12, [_Z11shiftPixelsPdS_jjdd_param_4];
	ld.param.f64 	%fd13, [_Z11shiftPixelsPdS_jjdd_param_5];
	mov.u32 	%r17, %ctaid.x;
	mov.u32 	%r18, %ntid.x;
	mov.u32 	%r19, %tid.x;
	mad.lo.s32 	%r1, %r17, %r18, %r19;
	mov.u32 	%r20, %ctaid.y;
	mov.u32 	%r21, %ntid.y;
	mov.u32 	%r22, %tid.y;
	mad.lo.s32 	%r23, %r20, %r21, %r22;
	setp.ge.u32 	%p1, %r1, %r15;
	setp.ge.u32 	%p2, %r23, %r16;
	or.pred  	%p3, %p1, %p2;
	@%p3 bra 	$L__BB0_12;
	cvta.to.global.u64 	%rd1, %rd3;
	neg.f64 	%fd1, %fd12;
	abs.f64 	%fd2, %fd13;
	setp.neu.f64 	%p4, %fd2, 0d7FF0000000000000;
	@%p4 bra 	$L__BB0_3;
	mov.f64 	%fd19, 0d0000000000000000;
	mul.rn.f64 	%fd70, %fd13, %fd19;
	mov.b32 	%r42, 1;
	bra.uni 	$L__BB0_6;
$L__BB0_3:
	mul.f64 	%fd14, %fd13, 0d3FE45F306DC9C883;
	cvt.rni.s32.f64 	%r41, %fd14;
	cvt.rn.f64.s32 	%fd15, %r41;
	fma.rn.f64 	%fd16, %fd15, 0dBFF921FB54442D18, %fd13;
	fma.rn.f64 	%fd17, %fd15, 0dBC91A62633145C00, %fd16;
	fma.rn.f64 	%fd70, %fd15, 0dB97B839A252049C0, %fd17;
	setp.ltu.f64 	%p5, %fd2, 0d41E0000000000000;
	@%p5 bra 	$L__BB0_5;
	{ // callseq 0, 0
	.param .b64 param0;
	st.param.f64 	[param0], %fd13;
	.param .align 16 .b8 retval0[16];
	call.uni (retval0), 
	__internal_trig_reduction_slowpathd, 
	(
	param0
	);
	ld.param.f64 	%fd70, [retval0];
	ld.param.b32 	%r41, [retval0+8];
	} // callseq 0
$L__BB0_5:
	add.s32 	%r42, %r41, 1;
$L__BB0_6:
	setp.neu.f64 	%p6, %fd2, 0d7FF0000000000000;
	shl.b32 	%r26, %r42, 6;
	cvt.u64.u32 	%rd4, %r26;
	and.b64  	%rd5, %rd4, 64;
	mov.u64 	%rd6, __cudart_sin_cos_coeffs;
	add.s64 	%rd7, %rd6, %rd5;
	mul.rn.f64 	%fd20, %fd70, %fd70;
	and.b32  	%r27, %r42, 1;
	setp.eq.b32 	%p7, %r27, 1;
	selp.f64 	%fd21, 0dBDA8FF8320FD8164, 0d3DE5DB65F9785EBA, %p7;
	ld.global.nc.v2.f64 	{%fd22, %fd23}, [%rd7];
	fma.rn.f64 	%fd24, %fd21, %fd20, %fd22;
	fma.rn.f64 	%fd25, %fd24, %fd20, %fd23;
	ld.global.nc.v2.f64 	{%fd26, %fd27}, [%rd7+16];
	fma.rn.f64 	%fd28, %fd25, %fd20, %fd26;
	fma.rn.f64 	%fd29, %fd28, %fd20, %fd27;
	ld.global.nc.v2.f64 	{%fd30, %fd31}, [%rd7+32];
	fma.rn.f64 	%fd32, %fd29, %fd20, %fd30;
	fma.rn.f64 	%fd33, %fd32, %fd20, %fd31;
	fma.rn.f64 	%fd34, %fd33, %fd70, %fd70;
	fma.rn.f64 	%fd35, %fd33, %fd20, 0d3FF0000000000000;
	selp.f64 	%fd36, %fd35, %fd34, %p7;
	and.b32  	%r28, %r42, 2;
	setp.eq.s32 	%p8, %r28, 0;
	mov.f64 	%fd37, 0d0000000000000000;
	sub.f64 	%fd38, %fd37, %fd36;
	selp.f64 	%fd39, %fd36, %fd38, %p8;
	mul.f64 	%fd40, %fd39, %fd1;
	cvt.rzi.s32.f64 	%r8, %fd40;
	@%p6 bra 	$L__BB0_8;
	mov.f64 	%fd46, 0d0000000000000000;
	mul.rn.f64 	%fd71, %fd13, %fd46;
	mov.b32 	%r43, 0;
	bra.uni 	$L__BB0_10;
$L__BB0_8:
	mul.f64 	%fd41, %fd13, 0d3FE45F306DC9C883;
	cvt.rni.s32.f64 	%r43, %fd41;
	cvt.rn.f64.s32 	%fd42, %r43;
	fma.rn.f64 	%fd43, %fd42, 0dBFF921FB54442D18, %fd13;
	fma.rn.f64 	%fd44, %fd42, 0dBC91A62633145C00, %fd43;
	fma.rn.f64 	%fd71, %fd42, 0dB97B839A252049C0, %fd44;
	setp.ltu.f64 	%p9, %fd2, 0d41E0000000000000;
	@%p9 bra 	$L__BB0_10;
	{ // callseq 1, 0
	.param .b64 param0;
	st.param.f64 	[param0], %fd13;
	.param .align 16 .b8 retval0[16];
	call.uni (retval0), 
	__internal_trig_reduction_slowpathd, 
	(
	param0
	);
	ld.param.f64 	%fd71, [retval0];
	ld.param.b32 	%r43, [retval0+8];
	} // callseq 1
$L__BB0_10:
	shl.b32 	%r31, %r43, 6;
	cvt.u64.u32 	%rd8, %r31;
	and.b64  	%rd9, %rd8, 64;
	add.s64 	%rd11, %rd6, %rd9;
	mul.rn.f64 	%fd47, %fd71, %fd71;
	and.b32  	%r32, %r43, 1;
	setp.eq.b32 	%p10, %r32, 1;
	selp.f64 	%fd48, 0dBDA8FF8320FD8164, 0d3DE5DB65F9785EBA, %p10;
	ld.global.nc.v2.f64 	{%fd49, %fd50}, [%rd11];
	fma.rn.f64 	%fd51, %fd48, %fd47, %fd49;
	fma.rn.f64 	%fd52, %fd51, %fd47, %fd50;
	ld.global.nc.v2.f64 	{%fd53, %fd54}, [%rd11+16];
	fma.rn.f64 	%fd55, %fd52, %fd47, %fd53;
	fma.rn.f64 	%fd56, %fd55, %fd47, %fd54;
	ld.global.nc.v2.f64 	{%fd57, %fd58}, [%rd11+32];
	fma.rn.f64 	%fd59, %fd56, %fd47, %fd57;
	fma.rn.f64 	%fd60, %fd59, %fd47, %fd58;
	fma.rn.f64 	%fd61, %fd60, %fd71, %fd71;
	fma.rn.f64 	%fd62, %fd60, %fd47, 0d3FF0000000000000;
	selp.f64 	%fd63, %fd62, %fd61, %p10;
	and.b32  	%r33, %r43, 2;
	setp.eq.s32 	%p11, %r33, 0;
	mov.f64 	%fd64, 0d0000000000000000;
	sub.f64 	%fd65, %fd64, %fd63;
	selp.f64 	%fd66, %fd63, %fd65, %p11;
	mul.f64 	%fd67, %fd66, %fd1;
	cvt.rzi.s32.f64 	%r34, %fd67;
	add.s32 	%r13, %r8, %r1;
	setp.lt.s32 	%p12, %r13, 0;
	setp.ge.u32 	%p13, %r13, %r15;
	setp.lt.s32 	%p14, %r23, %r34;
	or.pred  	%p15, %p12, %p14;
	or.pred  	%p16, %p15, %p13;
	sub.s32 	%r35, %r23, %r34;
	setp.ge.u32 	%p17, %r35, %r16;
	or.pred  	%p18, %p16, %p17;
	@%p18 bra 	$L__BB0_12;
	mul.lo.s32 	%r36, %r15, %r23;
	add.s32 	%r37, %r36, %r1;
	mul.wide.s32 	%rd12, %r37, 8;
	add.s64 	%rd13, %rd1, %rd12;
	ld.global.f64 	%fd68, [%rd13];
	add.s32 	%r38, %r13, %r36;
	mul.lo.s32 	%r39, %r34, %r15;
	sub.s32 	%r40, %r38, %r39;
	cvta.to.global.u64 	%rd14, %rd2;
	mul.wide.s32 	%rd15, %r40, 8;
	add.s64 	%rd16, %rd14, %rd15;
	st.global.f64 	[%rd16], %fd68;
$L__BB0_12:
	ret;

}
.func  (.param .align 16 .b8 func_retval0[16]) __internal_trig_reduction_slowpathd(
	.param .b64 __internal_trig_reduction_slowpathd_param_0
)
{
	.local .align 8 .b8 	__local_depot1[40];
	.reg .b64 	%SP;
	.reg .b64 	%SPL;
	.reg .pred 	%p<10>;
	.reg .b32 	%r<47>;
	.reg .b64 	%rd<74>;
	.reg .b64 	%fd<5>;

	mov.u64 	%SPL, __local_depot1;
	ld.param.f64 	%fd4, [__internal_trig_reduction_slowpathd_param_0];
	add.u64 	%rd1, %SPL, 0;
	{
	.reg .b32 %temp; 
	mov.b64 	{%temp, %r1}, %fd4;
	}
	shr.u32 	%r2, %r1, 20;
	and.b32  	%r3, %r2, 2047;
	setp.eq.s32 	%p1, %r3, 2047;
	mov.b32 	%r46, 0;
	@%p1 bra 	$L__BB1_9;
	add.s32 	%r20, %r3, -1024;
	mov.b64 	%rd20, %fd4;
	shl.b64 	%rd2, %rd20, 11;
	shr.u32 	%r4, %r20, 6;
	sub.s32 	%r45, 15, %r4;
	sub.s32 	%r21, 19, %r4;
	setp.lt.u32 	%p2, %r20, 128;
	selp.b32 	%r6, 18, %r21, %p2;
	setp.ge.s32 	%p3, %r45, %r6;
	mov.b64 	%rd70, 0;
	@%p3 bra 	$L__BB1_4;
	add.s32 	%r23, %r6, %r4;
	neg.s32 	%r43, %r23;
	or.b64  	%rd3, %rd2, -9223372036854775808;
	mov.b64 	%rd70, 0;
	mov.b32 	%r42, 0;
	mov.u64 	%rd25, __cudart_i2opi_d;
	mov.u32 	%r44, %r45;
$L__BB1_3:
	.pragma "nounroll";
	mul.wide.s32 	%rd22, %r42, 8;
	add.s64 	%rd23, %rd1, %rd22;
	mul.wide.s32 	%rd24, %r44, 8;
	add.s64 	%rd26, %rd25, %rd24;
	ld.global.nc.u64 	%rd27, [%rd26];
	{
	.reg .u32 %r0, %r1, %r2, %r3, %alo, %ahi, %blo, %bhi, %clo, %chi;
	mov.b64 	{%alo,%ahi}, %rd27;
	mov.b64 	{%blo,%bhi}, %rd3;
	mov.b64 	{%clo,%chi}, %rd70;
	mad.lo.cc.u32 	%r0, %alo, %blo, %clo;
	madc.hi.cc.u32 	%r1, %alo, %blo, %chi;
	madc.hi.u32 	%r2, %alo, %bhi, 0;
	mad.lo.cc.u32 	%r1, %alo, %bhi, %r1;
	madc.hi.cc.u32 	%r2, %ahi, %blo, %r2;
	madc.hi.u32 	%r3, %ahi, %bhi, 0;
	mad.lo.cc.u32 	%r1, %ahi, %blo, %r1;
	madc.lo.cc.u32 	%r2, %ahi, %bhi, %r2;
	addc.u32 	%r3, %r3, 0;
	mov.b64 	%rd28, {%r0,%r1};
	mov.b64 	%rd70, {%r2,%r3};
	}
	st.local.u64 	[%rd23], %rd28;
	add.s32 	%r44, %r44, 1;
	add.s32 	%r43, %r43, 1;
	add.s32 	%r42, %r42, 1;
	setp.ne.s32 	%p4, %r43, -15;
	mov.u32 	%r45, %r6;
	@%p4 bra 	$L__BB1_3;
$L__BB1_4:
	cvt.s64.s32 	%rd29, %r45;
	cvt.u64.u32 	%rd30, %r4;
	add.s64 	%rd31, %rd30, %rd29;
	shl.b64 	%rd32, %rd31, 3;
	add.s64 	%rd33, %rd1, %rd32;
	st.local.u64 	[%rd33+-120], %rd70;
	and.b32  	%r15, %r2, 63;
	ld.local.u64 	%rd72, [%rd1+16];
	ld.local.u64 	%rd71, [%rd1+24];
	setp.eq.s32 	%p5, %r15, 0;
	@%p5 bra 	$L__BB1_6;
	shl.b64 	%rd34, %rd71, %r15;
	shr.u64 	%rd35, %rd72, 1;
	xor.b32  	%r24, %r15, 63;
	shr.u64 	%rd36, %rd35, %r24;
	or.b64  	%rd71, %rd34, %rd36;
	ld.local.u64 	%rd37, [%rd1+8];
	shl.b64 	%rd38, %rd72, %r15;
	shr.u64 	%rd39, %rd37, 1;
	shr.u64 	%rd40, %rd39, %r24;
	or.b64  	%rd72, %rd38, %rd40;
$L__BB1_6:
	and.b32  	%r25, %r1, -2147483648;
	shr.u64 	%rd41, %rd71, 62;
	cvt.u32.u64 	%r26, %rd41;
	mov.b64 	{%r27, %r28}, %rd71;
	mov.b64 	{%r29, %r30}, %rd72;
	shf.l.wrap.b32 	%r31, %r30, %r27, 2;
	shf.l.wrap.b32 	%r32, %r27, %r28, 2;
	mov.b64 	%rd42, {%r31, %r32};
	shl.b64 	%rd43, %rd72, 2;
	shr.u64 	%rd44, %rd42, 63;
	cvt.u32.u64 	%r33, %rd44;
	add.s32 	%r34, %r33, %r26;
	setp.eq.s32 	%p6, %r25, 0;
	neg.s32 	%r35, %r34;
	selp.b32 	%r46, %r34, %r35, %p6;
	setp.gt.s64 	%p7, %rd42, -1;
	mov.b64 	%rd45, 0;
	{
	.reg .u32 %r0, %r1, %r2, %r3, %a0, %a1, %a2, %a3, %b0, %b1, %b2, %b3;
	mov.b64 	{%a0,%a1}, %rd45;
	mov.b64 	{%a2,%a3}, %rd45;
	mov.b64 	{%b0,%b1}, %rd43;
	mov.b64 	{%b2,%b3}, %rd42;
	sub.cc.u32 	%r0, %a0, %b0;
	subc.cc.u32 	%r1, %a1, %b1;
	subc.cc.u32 	%r2, %a2, %b2;
	subc.u32 	%r3, %a3, %b3;
	mov.b64 	%rd46, {%r0,%r1};
	mov.b64 	%rd47, {%r2,%r3};
	}
	xor.b32  	%r36, %r25, -2147483648;
	selp.b64 	%rd73, %rd42, %rd47, %p7;
	selp.b64 	%rd14, %rd43, %rd46, %p7;
	selp.b32 	%r17, %r25, %r36, %p7;
	clz.b64 	%r37, %rd73;
	cvt.u64.u32 	%rd15, %r37;
	setp.eq.s32 	%p8, %r37, 0;
	@%p8 bra 	$L__BB1_8;
	cvt.u32.u64 	%r38, %rd15;
	and.b32  	%r39, %r38, 63;
	shl.b64 	%rd48, %rd73, %r39;
	shr.u64 	%rd49, %rd14, 1;
	not.b32 	%r40, %r38;
	and.b32  	%r41, %r40, 63;
	shr.u64 	%rd50, %rd49, %r41;
	or.b64  	%rd73, %rd48, %rd50;
$L__BB1_8:
	mov.b64 	%rd51, -3958705157555305931;
	{
	.reg .u32 %r0, %r1, %r2, %r3, %alo, %ahi, %blo, %bhi;
	mov.b64 	{%alo,%ahi}, %rd73;
	mov.b64 	{%blo,%bhi}, %rd51;
	mul.lo.u32 	%r0, %alo, %blo;
	mul.hi.u32 	%r1, %alo, %blo;
	mad.lo.cc.u32 	%r1, %alo, %bhi, %r1;
	madc.hi.u32 	%r2, %alo, %bhi, 0;
	mad.lo.cc.u32 	%r1, %ahi, %blo, %r1;
	madc.hi.cc.u32 	%r2, %ahi, %blo, %r2;
	madc.hi.u32 	%r3, %ahi, %bhi, 0;
	mad.lo.cc.u32 	%r2, %ahi, %bhi, %r2;
	addc.u32 	%r3, %r3, 0;
	mov.b64 	%rd52, {%r0,%r1};
	mov.b64 	%rd53, {%r2,%r3};
	}
	setp.gt.s64 	%p9, %rd53, 0;
	{
	.reg .u32 %r0, %r1, %r2, %r3, %a0, %a1, %a2, %a3, %b0, %b1, %b2, %b3;
	mov.b64 	{%a0,%a1}, %rd52;
	mov.b64 	{%a2,%a3}, %rd53;
	mov.b64 	{%b0,%b1}, %rd52;
	mov.b64 	{%b2,%b3}, %rd53;
	add.cc.u32 	%r0, %a0, %b0;
	addc.cc.u32 	%r1, %a1, %b1;
	addc.cc.u32 	%r2, %a2, %b2;
	addc.u32 	%r3, %a3, %b3;
	mov.b64 	%rd54, {%r0,%r1};
	mov.b64 	%rd55, {%r2,%r3};
	}
	selp.b64 	%rd56, %rd55, %rd53, %p9;
	selp.s64 	%rd57, -1, 0, %p9;
	sub.s64 	%rd58, %rd57, %rd15;
	cvt.u64.u32 	%rd59, %r17;
	shl.b64 	%rd60, %rd59, 32;
	add.s64 	%rd61, %rd56, 1;
	shr.u64 	%rd62, %rd61, 10;
	add.s64 	%rd63, %rd62, 1;
	shr.u64 	%rd64, %rd63, 1;
	shl.b64 	%rd65, %rd58, 52;
	add.s64 	%rd66, %rd65, %rd64;
	add.s64 	%rd67, %rd66, 4602678819172646912;
	or.b64  	%rd68, %rd67, %rd60;
	mov.b64 	%fd4, %rd68;
$L__BB1_9:
	st.param.f64 	[func_retval0], %fd4;
	st.param.b32 	[func_retval0+8], %r46;
	ret;

}


// ===== COMPILED SASS (sm_100) =====

	.target	sm_100

	.elftype	@"ET_EXEC"


//--------------------- .note.nv.tkinfo           --------------------------
	.section	.note.nv.tkinfo,"",@"SHT_NOTE"
	.sectionflags	@"SHF_NOTE_NV_TKINFO"
	.tkinfo
        /*0018*/ 	.word	0x00000002
        /*0030*/ 	.string	""
        /*0030*/ 	.string	"ptxas"
        /*0030*/ 	.string	"Cuda compilation tools, release 13.0, V13.0.88"
        /*0030*/ 	.string	"Build cuda_13.0.r13.0/compiler.36424714_0"
        /*0030*/ 	.string	"-arch sm_100 -m 64 "



//--------------------- .note.nv.cuinfo           --------------------------
	.section	.note.nv.cuinfo,"",@"SHT_NOTE"
	.sectionflags	@"SHF_NOTE_NV_CUINFO"
        /*0018*/ 	.short	0x0002
        /*001a*/ 	.short	0x0064
        /*001c*/ 	.short	0x0082
	.zero		2


//--------------------- .nv.info                  --------------------------
	.section	.nv.info,"",@"SHT_CUDA_INFO"
	.align	4


	//----- nvinfo : EIATTR_REGCOUNT
	.align		4
        /*0000*/ 	.byte	0x04, 0x2f
        /*0002*/ 	.short	(.L_3 - .L_2)
	.align		4
.L_2:
        /*0004*/ 	.word	index@(_Z11shiftPixelsPdS_jjdd)
        /*0008*/ 	.word	0x0000001c


	//----- nvinfo : EIATTR_FRAME_SIZE
	.align		4
.L_3:
        /*000c*/ 	.byte	0x04, 0x11
        /*000e*/ 	.short	(.L_5 - .L_4)
	.align		4
.L_4:
        /*0010*/ 	.word	index@($_Z11shiftPixelsPdS_jjdd$__internal_trig_reduction_slowpathd)
        /*0014*/ 	.word	0x00000028


	//----- nvinfo : EIATTR_FRAME_SIZE
	.align		4
.L_5:
        /*0018*/ 	.byte	0x04, 0x11
        /*001a*/ 	.short	(.L_7 - .L_6)
	.align		4
.L_6:
        /*001c*/ 	.word	index@(_Z11shiftPixelsPdS_jjdd)
        /*0020*/ 	.word	0x00000028


	//----- nvinfo : EIATTR_MIN_STACK_SIZE
	.align		4
.L_7:
        /*0024*/ 	.byte	0x04, 0x12
        /*0026*/ 	.short	(.L_9 - .L_8)
	.align		4
.L_8:
        /*0028*/ 	.word	index@(_Z11shiftPixelsPdS_jjdd)
        /*002c*/ 	.word	0x00000028
.L_9:


//--------------------- .nv.compat                --------------------------
	.section	.nv.compat,"",@"SHT_CUDA_COMPAT_INFO"
	.align	4
        /*0000*/ 	.byte	0x02, 0x09, 0x00, 0x00, 0x02, 0x02, 0x01, 0x00, 0x02, 0x05, 0x05, 0x00, 0x03, 0x07, 0x01, 0x01
        /*0010*/ 	.byte	0x02, 0x03, 0x00, 0x00, 0x02, 0x06, 0x01, 0x00, 0x04, 0x0b, 0x08, 0x00, 0x01, 0x00, 0x00, 0x00
        /*0020*/ 	.byte	0x00, 0x00, 0x00, 0x00


//--------------------- .nv.info._Z11shiftPixelsPdS_jjdd --------------------------
	.section	.nv.info._Z11shiftPixelsPdS_jjdd,"",@"SHT_CUDA_INFO"
	.sectionflags	@""
	.align	4


	//----- nvinfo : EIATTR_CUDA_API_VERSION
	.align		4
        /*0000*/ 	.byte	0x04, 0x37
        /*0002*/ 	.short	(.L_11 - .L_10)
.L_10:
        /*0004*/ 	.word	0x00000082


	//----- nvinfo : EIATTR_KPARAM_INFO
	.align		4
.L_11:
        /*0008*/ 	.byte	0x04, 0x17
        /*000a*/ 	.short	(.L_13 - .L_12)
.L_12:
        /*000c*/ 	.word	0x00000000
        /*0010*/ 	.short	0x0005
        /*0012*/ 	.short	0x0020
        /*0014*/ 	.byte	0x00, 0xf0, 0x21, 0x00


	//----- nvinfo : EIATTR_KPARAM_INFO
	.align		4
.L_13:
        /*0018*/ 	.byte	0x04, 0x17
        /*001a*/ 	.short	(.L_15 - .L_14)
.L_14:
        /*001c*/ 	.word	0x00000000
        /*0020*/ 	.short	0x0004
        /*0022*/ 	.short	0x0018
        /*0024*/ 	.byte	0x00, 0xf0, 0x21, 0x00


	//----- nvinfo : EIATTR_KPARAM_INFO
	.align		4
.L_15:
        /*0028*/ 	.byte	0x04, 0x17
        /*002a*/ 	.short	(.L_17 - .L_16)
.L_16:
        /*002c*/ 	.word	0x00000000
        /*0030*/ 	.short	0x0003
        /*0032*/ 	.short	0x0014
        /*0034*/ 	.byte	0x00, 0xf0, 0x11, 0x00


	//----- nvinfo : EIATTR_KPARAM_INFO
	.align		4
.L_17:
        /*0038*/ 	.byte	0x04, 0x17
        /*003a*/ 	.short	(.L_19 - .L_18)
.L_18:
        /*003c*/ 	.word	0x00000000
        /*0040*/ 	.short	0x0002
        /*0042*/ 	.short	0x0010
        /*0044*/ 	.byte	0x00, 0xf0, 0x11, 0x00


	//----- nvinfo : EIATTR_KPARAM_INFO
	.align		4
.L_19:
        /*0048*/ 	.byte	0x04, 0x17
        /*004a*/ 	.short	(.L_21 - .L_20)
.L_20:
        /*004c*/ 	.word	0x00000000
        /*0050*/ 	.short	0x0001
        /*0052*/ 	.short	0x0008
        /*0054*/ 	.byte	0x00, 0xf5, 0x21, 0x00


	//----- nvinfo : EIATTR_KPARAM_INFO
	.align		4
.L_21:
        /*0058*/ 	.byte	0x04, 0x17
        /*005a*/ 	.short	(.L_23 - .L_22)
.L_22:
        /*005c*/ 	.word	0x00000000
        /*0060*/ 	.short	0x0000
        /*0062*/ 	.short	0x0000
        /*0064*/ 	.byte	0x00, 0xf5, 0x21, 0x00


	//----- nvinfo : EIATTR_SPARSE_MMA_MASK
	.align		4
.L_23:
        /*0068*/ 	.byte	0x03, 0x50
        /*006a*/ 	.short	0x0000


	//----- nvinfo : EIATTR_MAXREG_COUNT
	.align		4
        /*006c*/ 	.byte	0x03, 0x1b
        /*006e*/ 	.short	0x00ff


	//----- nvinfo : EIATTR_MERCURY_ISA_VERSION
	.align		4
        /*0070*/ 	.byte	0x03, 0x5f
        /*0072*/ 	.short	0x0101


	//----- nvinfo : EIATTR_VRC_CTA_INIT_COUNT
	.align		4
        /*0074*/ 	.byte	0x02, 0x4a
	.zero		1
	.zero		1


	//----- nvinfo : EIATTR_EXIT_INSTR_OFFSETS
	.align		4
        /*0078*/ 	.byte	0x04, 0x1c
        /*007a*/ 	.short	(.L_25 - .L_24)


	//   ....[0]....
.L_24:
        /*007c*/ 	.word	0x000000d0


	//   ....[1]....
        /*0080*/ 	.word	0x00000870


	//   ....[2]....
        /*0084*/ 	.word	0x00000920


	//----- nvinfo : EIATTR_CRS_STACK_SIZE
	.align		4
.L_25:
        /*0088*/ 	.byte	0x04, 0x1e
        /*008a*/ 	.short	(.L_27 - .L_26)
.L_26:
        /*008c*/ 	.word	0x00000000


	//----- nvinfo : EIATTR_CBANK_PARAM_SIZE
	.align		4
.L_27:
        /*0090*/ 	.byte	0x03, 0x19
        /*0092*/ 	.short	0x0028


	//----- nvinfo : EIATTR_PARAM_CBANK
	.align		4
        /*0094*/ 	.byte	0x04, 0x0a
        /*0096*/ 	.short	(.L_29 - .L_28)
	.align		4
.L_28:
        /*0098*/ 	.word	index@(.nv.constant0._Z11shiftPixelsPdS_jjdd)
        /*009c*/ 	.short	0x0380
        /*009e*/ 	.short	0x0028


	//----- nvinfo : EIATTR_SW_WAR
	.align		4
.L_29:
        /*00a0*/ 	.byte	0x04, 0x36
        /*00a2*/ 	.short	(.L_31 - .L_30)
.L_30:
        /*00a4*/ 	.word	0x00000008
.L_31:


//--------------------- .nv.callgraph             --------------------------
	.section	.nv.callgraph,"",@"SHT_CUDA_CALLGRAPH"
	.align	4
	.sectionentsize	8
	.align		4
        /*0000*/ 	.word	0x00000000
	.align		4
        /*0004*/ 	.word	0xffffffff
	.align		4
        /*0008*/ 	.word	0x00000000
	.align		4
        /*000c*/ 	.word	0xfffffffe
	.align		4
        /*0010*/ 	.word	0x00000000
	.align		4
        /*0014*/ 	.word	0xfffffffd
	.align		4
        /*0018*/ 	.word	0x00000000
	.align		4
        /*001c*/ 	.word	0xfffffffc


//--------------------- .nv.constant4             --------------------------
	.section	.nv.constant4,"a",@progbits
	.align	8
	.align		8
.nv.constant4:
        /*0000*/ 	.dword	__cudart_i2opi_d
	.align		8
        /*0008*/ 	.dword	__cudart_sin_cos_coeffs


//--------------------- .text._Z11shiftPixelsPdS_jjdd --------------------------
	.section	.text._Z11shiftPixelsPdS_jjdd,"ax",@progbits
	.align	128
        .global         _Z11shiftPixelsPdS_jjdd
        .type           _Z11shiftPixelsPdS_jjdd,@function
        .size           _Z11shiftPixelsPdS_jjdd,(.L_x_8 - _Z11shiftPixelsPdS_jjdd)
        .other          _Z11shiftPixelsPdS_jjdd,@"STO_CUDA_ENTRY STV_DEFAULT"
_Z11shiftPixelsPdS_jjdd:
.text._Z11shiftPixelsPdS_jjdd:
[----:B------:R-:W0:Y:S01]  /*0000*/  LDC R1, c[0x0][0x37c] ;  /* 0x0000df00ff017b82 */ /* 0x000e220000000800 */
[----:B------:R-:W1:Y:S07]  /*0010*/  S2R R3, SR_TID.Y ;  /* 0x0000000000037919 */ /* 0x000e6e0000002200 */
[----:B------:R-:W2:Y:S01]  /*0020*/  LDC R17, c[0x0][0x360] ;  /* 0x0000d800ff117b82 */ /* 0x000ea20000000800 */
[----:B------:R-:W3:Y:S01]  /*0030*/  LDCU.64 UR6, c[0x0][0x390] ;  /* 0x00007200ff0677ac */ /* 0x000ee20008000a00 */
[----:B0-----:R-:W-:Y:S01]  /*0040*/  VIADD R1, R1, 0xffffffd8 ;  /* 0xffffffd801017836 */ /* 0x001fe20000000000 */
[----:B------:R-:W2:Y:S05]  /*0050*/  S2R R0, SR_TID.X ;  /* 0x0000000000007919 */ /* 0x000eaa0000002100 */
[----:B------:R-:W1:Y:S08]  /*0060*/  S2UR UR5, SR_CTAID.Y ;  /* 0x00000000000579c3 */ /* 0x000e700000002600 */
[----:B------:R-:W1:Y:S08]  /*0070*/  LDC R16, c[0x0][0x364] ;  /* 0x0000d900ff107b82 */ /* 0x000e700000000800 */
[----:B------:R-:W2:Y:S01]  /*0080*/  S2UR UR4, SR_CTAID.X ;  /* 0x00000000000479c3 */ /* 0x000ea20000002500 */
[----:B-1----:R-:W-:-:S05]  /*0090*/  IMAD R16, R16, UR5, R3 ;  /* 0x0000000510107c24 */ /* 0x002fca000f8e0203 */
[----:B---3--:R-:W-:Y:S01]  /*00a0*/  ISETP.GE.U32.AND P0, PT, R16, UR6, PT ;  /* 0x0000000610007c0c */ /* 0x008fe2000bf06070 */
[----:B--2---:R-:W-:-:S05]  /*00b0*/  IMAD R17, R17, UR4, R0 ;  /* 0x0000000411117c24 */ /* 0x004fca000f8e0200 */
[----:B------:R-:W-:-:S13]  /*00c0*/  ISETP.GE.U32.OR P0, PT, R17, UR7, P0 ;  /* 0x0000000711007c0c */ /* 0x000fda0008706470 */
[----:B------:R-:W-:Y:S05]  /*00d0*/  @P0 EXIT ;  /* 0x000000000000094d */ /* 0x000fea0003800000 */
[----:B------:R-:W0:Y:S01]  /*00e0*/  LDC.64 R8, c[0x0][0x3a0] ;  /* 0x0000e800ff087b82 */ /* 0x000e220000000a00 */
[----:B------:R-:W1:Y:S07]  /*00f0*/  LDCU.64 UR4, c[0x0][0x358] ;  /* 0x00006b00ff0477ac */ /* 0x000e6e0008000a00 */
[----:B------:R-:W2:Y:S08]  /*0100*/  LDC R18, c[0x0][0x3a0] ;  /* 0x0000e800ff127b82 */ /* 0x000eb00000000800 */
[----:B------:R-:W3:Y:S01]  /*0110*/  LDC R19, c[0x0][0x3a4] ;  /* 0x0000e900ff137b82 */ /* 0x000ee20000000800 */
[----:B0-----:R-:W-:-:S14]  /*0120*/  DSETP.NEU.AND P0, PT, |R8|, +INF , PT ;  /* 0x7ff000000800742a */ /* 0x001fdc0003f0d200 */
[----:B------:R-:W-:Y:S01]  /*0130*/  @!P0 DMUL R2, RZ, R8 ;  /* 0x00000008ff028228 */ /* 0x000fe20000000000 */
[----:B------:R-:W-:Y:S01]  /*0140*/  @!P0 IMAD.MOV.U32 R0, RZ, RZ, 0x1 ;  /* 0x00000001ff008424 */ /* 0x000fe200078e00ff */
[----:B-123--:R-:W-:Y:S09]  /*0150*/  @!P0 BRA `(.L_x_0) ;  /* 0x00000000004c8947 */ /* 0x00eff20003800000 */
[----:B------:R-:W-:Y:S01]  /*0160*/  UMOV UR6, 0x6dc9c883 ;  /* 0x6dc9c88300067882 */ /* 0x000fe20000000000 */
[----:B------:R-:W-:Y:S01]  /*0170*/  UMOV UR7, 0x3fe45f30 ;  /* 0x3fe45f3000077882 */ /* 0x000fe20000000000 */
[C---:B------:R-:W-:Y:S02]  /*0180*/  DSETP.GE.AND P0, PT, |R8|.reuse, 2.14748364800000000000e+09, PT ;  /* 0x41e000000800742a */ /* 0x040fe40003f06200 */
[----:B------:R-:W-:Y:S01]  /*0190*/  DMUL R4, R8, UR6 ;  /* 0x0000000608047c28 */ /* 0x000fe20008000000 */
[----:B------:R-:W-:Y:S01]  /*01a0*/  UMOV UR6, 0x54442d18 ;  /* 0x54442d1800067882 */ /* 0x000fe20000000000 */
[----:B------:R-:W-:-:S04]  /*01b0*/  UMOV UR7, 0x3ff921fb ;  /* 0x3ff921fb00077882 */ /* 0x000fc80000000000 */
[----:B------:R-:W0:Y:S08]  /*01c0*/  F2I.F64 R0, R4 ;  /* 0x0000000400007311 */ /* 0x000e300000301100 */
[----:B0-----:R-:W0:Y:S02]  /*01d0*/  I2F.F64 R2, R0 ;  /* 0x0000000000027312 */ /* 0x001e240000201c00 */
[----:B0-----:R-:W-:Y:S01]  /*01e0*/  DFMA R6, R2, -UR6, R8 ;  /* 0x8000000602067c2b */ /* 0x001fe20008000008 */
[----:B------:R-:W-:Y:S01]  /*01f0*/  UMOV UR6, 0x33145c00 ;  /* 0x33145c0000067882 */ /* 0x000fe20000000000 */
[----:B------:R-:W-:-:S06]  /*0200*/  UMOV UR7, 0x3c91a626 ;  /* 0x3c91a62600077882 */ /* 0x000fcc0000000000 */
[----:B------:R-:W-:Y:S01]  /*0210*/  DFMA R6, R2, -UR6, R6 ;  /* 0x8000000602067c2b */ /* 0x000fe20008000006 */
[----:B------:R-:W-:Y:S01]  /*0220*/  UMOV UR6, 0x252049c0 ;  /* 0x252049c000067882 */ /* 0x000fe20000000000 */
[----:B------:R-:W-:-:S06]  /*0230*/  UMOV UR7, 0x397b839a ;  /* 0x397b839a00077882 */ /* 0x000fcc0000000000 */
[----:B------:R-:W-:Y:S01]  /*0240*/  DFMA R2, R2, -UR6, R6 ;  /* 0x8000000602027c2b */ /* 0x000fe20008000006 */
[----:B------:R-:W-:Y:S10]  /*0250*/  @!P0 BRA `(.L_x_1) ;  /* 0x0000000000088947 */ /* 0x000ff40003800000 */
[----:B------:R-:W-:-:S07]  /*0260*/  MOV R12, 0x280 ;  /* 0x00000280000c7802 */ /* 0x000fce0000000f00 */
[----:B------:R-:W-:Y:S05]  /*0270*/  CALL.REL.NOINC `($_Z11shiftPixelsPdS_jjdd$__internal_trig_reduction_slowpathd) ;  /* 0x0000000400ac7944 */ /* 0x000fea0003c00000 */
.L_x_1:
[----:B------:R-:W-:-:S07]  /*0280*/  VIADD R0, R0, 0x1 ;  /* 0x0000000100007836 */ /* 0x000fce0000000000 */
.L_x_0:
[----:B------:R-:W0:Y:S01]  /*0290*/  LDCU.64 UR6, c[0x4][0x8] ;  /* 0x01000100ff0677ac */ /* 0x000e220008000a00 */
[----:B------:R-:W-:-:S05]  /*02a0*/  IMAD.SHL.U32 R4, R0, 0x40, RZ ;  /* 0x0000004000047824 */ /* 0x000fca00078e00ff */
[----:B------:R-:W-:-:S04]  /*02b0*/  LOP3.LUT R4, R4, 0x40, RZ, 0xc0, !PT ;  /* 0x0000004004047812 */ /* 0x000fc800078ec0ff */
[----:B0-----:R-:W-:-:S05]  /*02c0*/  IADD3 R24, P0, PT, R4, UR6, RZ ;  /* 0x0000000604187c10 */ /* 0x001fca000ff1e0ff */
[----:B------:R-:W-:Y:S01]  /*02d0*/  IMAD.X R25, RZ, RZ, UR7, P0 ;  /* 0x00000007ff197e24 */ /* 0x000fe200080e06ff */
[----:B------:R-:W-:Y:S01]  /*02e0*/  LOP3.LUT R20, R0, 0x1, RZ, 0xc0, !PT ;  /* 0x0000000100147812 */ /* 0x000fe200078ec0ff */
[----:B------:R-:W-:Y:S01]  /*02f0*/  IMAD.MOV.U32 R22, RZ, RZ, 0x20fd8164 ;  /* 0x20fd8164ff167424 */ /* 0x000fe200078e00ff */
[----:B------:R-:W0:Y:S02]  /*0300*/  LDCU.64 UR6, c[0x0][0x398] ;  /* 0x00007300ff0677ac */ /* 0x000e240008000a00 */
[----:B------:R-:W2:Y:S04]  /*0310*/  LDG.E.128.CONSTANT R4, desc[UR4][R24.64] ;  /* 0x0000000418047981 */ /* 0x000ea8000c1e9d00 */
[----:B------:R-:W3:Y:S04]  /*0320*/  LDG.E.128.CONSTANT R8, desc[UR4][R24.64+0x10] ;  /* 0x0000100418087981 */ /* 0x000ee8000c1e9d00 */
[----:B------:R-:W4:Y:S01]  /*0330*/  LDG.E.128.CONSTANT R12, desc[UR4][R24.64+0x20] ;  /* 0x00002004180c7981 */ /* 0x000f22000c1e9d00 */
[----:B------:R-:W-:Y:S01]  /*0340*/  IMAD.MOV.U32 R23, RZ, RZ, 0x3da8ff83 ;  /* 0x3da8ff83ff177424 */ /* 0x000fe200078e00ff */
[----:B------:R-:W-:Y:S01]  /*0350*/  ISETP.NE.U32.AND P0, PT, R20, 0x1, PT ;  /* 0x000000011400780c */ /* 0x000fe20003f05070 */
[----:B------:R-:W-:-:S03]  /*0360*/  DMUL R20, R2, R2 ;  /* 0x0000000202147228 */ /* 0x000fc60000000000 */
[----:B------:R-:W-:Y:S02]  /*0370*/  FSEL R22, R22, -8.06006814911005101289e+34, !P0 ;  /* 0xf9785eba16167808 */ /* 0x000fe40004000000 */
[----:B------:R-:W-:-:S06]  /*0380*/  FSEL R23, -R23, 0.11223486810922622681, !P0 ;  /* 0x3de5db6517177808 */ /* 0x000fcc0004000100 */
[----:B--2---:R-:W-:-:S08]  /*0390*/  DFMA R4, R20, R22, R4 ;  /* 0x000000161404722b */ /* 0x004fd00000000004 */
[----:B------:R-:W-:-:S08]  /*03a0*/  DFMA R4, R20, R4, R6 ;  /* 0x000000041404722b */ /* 0x000fd00000000006 */
[----:B---3--:R-:W-:-:S08]  /*03b0*/  DFMA R4, R20, R4, R8 ;  /* 0x000000041404722b */ /* 0x008fd00000000008 */
[----:B------:R-:W-:-:S08]  /*03c0*/  DFMA R4, R20, R4, R10 ;  /* 0x000000041404722b */ /* 0x000fd0000000000a */
[----:B----4-:R-:W-:-:S08]  /*03d0*/  DFMA R4, R20, R4, R12 ;  /* 0x000000041404722b */ /* 0x010fd0000000000c */
[----:B------:R-:W-:-:S08]  /*03e0*/  DFMA R4, R20, R4, R14 ;  /* 0x000000041404722b */ /* 0x000fd0000000000e */
[----:B------:R-:W-:Y:S02]  /*03f0*/  DFMA R2, R4, R2, R2 ;  /* 0x000000020402722b */ /* 0x000fe40000000002 */
[----:B------:R-:W-:Y:S01]  /*0400*/  DFMA R20, R20, R4, 1 ;  /* 0x3ff000001414742b */ /* 0x000fe20000000004 */
[----:B------:R-:W1:Y:S09]  /*0410*/  LDC.64 R4, c[0x0][0x3a0] ;  /* 0x0000e800ff047b82 */ /* 0x000e720000000a00 */
[----:B------:R-:W-:-:S02]  /*0420*/  FSEL R6, R20, R2, !P0 ;  /* 0x0000000214067208 */ /* 0x000fc40004000000 */
[----:B------:R-:W-:Y:S02]  /*0430*/  FSEL R7, R21, R3, !P0 ;  /* 0x0000000315077208 */ /* 0x000fe40004000000 */
[----:B------:R-:W-:-:S04]  /*0440*/  LOP3.LUT P0, RZ, R0, 0x2, RZ, 0xc0, !PT ;  /* 0x0000000200ff7812 */ /* 0x000fc8000780c0ff */
[----:B------:R-:W-:-:S10]  /*0450*/  DADD R2, RZ, -R6 ;  /* 0x00000000ff027229 */ /* 0x000fd40000000806 */
[----:B------:R-:W-:Y:S02]  /*0460*/  FSEL R10, R6, R2, !P0 ;  /* 0x00000002060a7208 */ /* 0x000fe40004000000 */
[----:B------:R-:W-:Y:S01]  /*0470*/  FSEL R11, R7, R3, !P0 ;  /* 0x00000003070b7208 */ /* 0x000fe20004000000 */
[----:B-1----:R-:W-:-:S05]  /*0480*/  DSETP.NEU.AND P0, PT, |R4|, +INF , PT ;  /* 0x7ff000000400742a */ /* 0x002fca0003f0d200 */
[----:B0-----:R-:W-:-:S09]  /*0490*/  DMUL R10, R10, -UR6 ;  /* 0x800000060a0a7c28 */ /* 0x001fd20008000000 */
[----:B------:R-:W-:Y:S01]  /*04a0*/  @!P0 DMUL R2, RZ, R4 ;  /* 0x00000004ff028228 */ /* 0x000fe20000000000 */
[----:B------:R0:W1:Y:S01]  /*04b0*/  F2I.F64.TRUNC R10, R10 ;  /* 0x0000000a000a7311 */ /* 0x000062000030d100 */
[----:B------:R-:W-:Y:S01]  /*04c0*/  @!P0 IMAD.MOV.U32 R0, RZ, RZ, RZ ;  /* 0x000000ffff008224 */ /* 0x000fe200078e00ff */
[----:B------:R-:W-:Y:S08]  /*04d0*/  @!P0 BRA `(.L_x_2) ;  /* 0x0000000000488947 */ /* 0x000ff00003800000 */
[----:B------:R-:W-:Y:S01]  /*04e0*/  UMOV UR6, 0x6dc9c883 ;  /* 0x6dc9c88300067882 */ /* 0x000fe20000000000 */
[----:B------:R-:W-:Y:S01]  /*04f0*/  UMOV UR7, 0x3fe45f30 ;  /* 0x3fe45f3000077882 */ /* 0x000fe20000000000 */
[C---:B------:R-:W-:Y:S02]  /*0500*/  DSETP.GE.AND P0, PT, |R4|.reuse, 2.14748364800000000000e+09, PT ;  /* 0x41e000000400742a */ /* 0x040fe40003f06200 */
[----:B------:R-:W-:Y:S01]  /*0510*/  DMUL R6, R4, UR6 ;  /* 0x0000000604067c28 */ /* 0x000fe20008000000 */
[----:B------:R-:W-:Y:S01]  /*0520*/  UMOV UR6, 0x54442d18 ;  /* 0x54442d1800067882 */ /* 0x000fe20000000000 */
[----:B------:R-:W-:-:S04]  /*0530*/  UMOV UR7, 0x3ff921fb ;  /* 0x3ff921fb00077882 */ /* 0x000fc80000000000 */
[----:B------:R-:W2:Y:S08]  /*0540*/  F2I.F64 R0, R6 ;  /* 0x0000000600007311 */ /* 0x000eb00000301100 */
[----:B--2---:R-:W2:Y:S02]  /*0550*/  I2F.F64 R2, R0 ;  /* 0x0000000000027312 */ /* 0x004ea40000201c00 */
[----:B--2---:R-:W-:Y:S01]  /*0560*/  DFMA R8, R2, -UR6, R4 ;  /* 0x8000000602087c2b */ /* 0x004fe20008000004 */
        /* <DEDUP_REMOVED lines=8> */
[----:B01----:R-:W-:Y:S05]  /*05f0*/  CALL.REL.NOINC `($_Z11shiftPixelsPdS_jjdd$__internal_trig_reduction_slowpathd) ;  /* 0x0000000000cc7944 */ /* 0x003fea0003c00000 */
.L_x_2:
[----:B------:R-:W2:Y:S01]  /*0600*/  LDCU.64 UR6, c[0x4][0x8] ;  /* 0x01000100ff0677ac */ /* 0x000ea20008000a00 */
[----:B------:R-:W-:-:S05]  /*0610*/  IMAD.SHL.U32 R4, R0, 0x40, RZ ;  /* 0x0000004000047824 */ /* 0x000fca00078e00ff */
[----:B------:R-:W-:-:S04]  /*0620*/  LOP3.LUT R4, R4, 0x40, RZ, 0xc0, !PT ;  /* 0x0000004004047812 */ /* 0x000fc800078ec0ff */
[----:B--2---:R-:W-:-:S05]  /*0630*/  IADD3 R18, P0, PT, R4, UR6, RZ ;  /* 0x0000000604127c10 */ /* 0x004fca000ff1e0ff */
[----:B------:R-:W-:Y:S01]  /*0640*/  IMAD.X R19, RZ, RZ, UR7, P0 ;  /* 0x00000007ff137e24 */ /* 0x000fe200080e06ff */
[----:B------:R-:W-:Y:S01]  /*0650*/  LOP3.LUT R8, R0, 0x1, RZ, 0xc0, !PT ;  /* 0x0000000100087812 */ /* 0x000fe200078ec0ff */
[----:B------:R-:W-:Y:S01]  /*0660*/  IMAD.MOV.U32 R24, RZ, RZ, 0x20fd8164 ;  /* 0x20fd8164ff187424 */ /* 0x000fe200078e00ff */
[----:B------:R-:W2:Y:S02]  /*0670*/  LDCU.64 UR6, c[0x0][0x398] ;  /* 0x00007300ff0677ac */ /* 0x000ea40008000a00 */
[----:B------:R-:W3:Y:S04]  /*0680*/  LDG.E.128.CONSTANT R4, desc[UR4][R18.64] ;  /* 0x0000000412047981 */ /* 0x000ee8000c1e9d00 */
[----:B------:R-:W4:Y:S04]  /*0690*/  LDG.E.128.CONSTANT R12, desc[UR4][R18.64+0x10] ;  /* 0x00001004120c7981 */ /* 0x000f28000c1e9d00 */
[----:B------:R-:W5:Y:S01]  /*06a0*/  LDG.E.128.CONSTANT R20, desc[UR4][R18.64+0x20] ;  /* 0x0000200412147981 */ /* 0x000f62000c1e9d00 */
[----:B0-----:R-:W-:Y:S01]  /*06b0*/  IMAD.MOV.U32 R11, RZ, RZ, 0x3da8ff83 ;  /* 0x3da8ff83ff0b7424 */ /* 0x001fe200078e00ff */
[----:B------:R-:W-:Y:S01]  /*06c0*/  ISETP.NE.U32.AND P0, PT, R8, 0x1, PT ;  /* 0x000000010800780c */ /* 0x000fe20003f05070 */
[----:B------:R-:W-:-:S03]  /*06d0*/  DMUL R8, R2, R2 ;  /* 0x0000000202087228 */ /* 0x000fc60000000000 */
[----:B------:R-:W-:Y:S02]  /*06e0*/  FSEL R24, R24, -8.06006814911005101289e+34, !P0 ;  /* 0xf9785eba18187808 */ /* 0x000fe40004000000 */
[----:B------:R-:W-:-:S06]  /*06f0*/  FSEL R25, -R11, 0.11223486810922622681, !P0 ;  /* 0x3de5db650b197808 */ /* 0x000fcc0004000100 */
[----:B---3--:R-:W-:-:S08]  /*0700*/  DFMA R4, R8, R24, R4 ;  /* 0x000000180804722b */ /* 0x008fd00000000004 */
[----:B------:R-:W-:-:S08]  /*0710*/  DFMA R4, R8, R4, R6 ;  /* 0x000000040804722b */ /* 0x000fd00000000006 */
[----:B----4-:R-:W-:-:S08]  /*0720*/  DFMA R4, R8, R4, R12 ;  /* 0x000000040804722b */ /* 0x010fd0000000000c */
[----:B------:R-:W-:-:S08]  /*0730*/  DFMA R4, R8, R4, R14 ;  /* 0x000000040804722b */ /* 0x000fd0000000000e */
[----:B-----5:R-:W-:-:S08]  /*0740*/  DFMA R4, R8, R4, R20 ;  /* 0x000000040804722b */ /* 0x020fd00000000014 */
[----:B------:R-:W-:-:S08]  /*0750*/  DFMA R4, R8, R4, R22 ;  /* 0x000000040804722b */ /* 0x000fd00000000016 */
[----:B------:R-:W-:Y:S02]  /*0760*/  DFMA R2, R4, R2, R2 ;  /* 0x000000020402722b */ /* 0x000fe40000000002 */
[----:B------:R-:W-:Y:S01]  /*0770*/  DFMA R4, R8, R4, 1 ;  /* 0x3ff000000804742b */ /* 0x000fe20000000004 */
[----:B-1----:R-:W-:-:S09]  /*0780*/  IMAD.IADD R9, R17, 0x1, R10 ;  /* 0x0000000111097824 */ /* 0x002fd200078e020a */
[----:B------:R-:W-:Y:S02]  /*0790*/  FSEL R4, R4, R2, !P0 ;  /* 0x0000000204047208 */ /* 0x000fe40004000000 */
[----:B------:R-:W-:Y:S02]  /*07a0*/  FSEL R5, R5, R3, !P0 ;  /* 0x0000000305057208 */ /* 0x000fe40004000000 */
[----:B------:R-:W-:-:S04]  /*07b0*/  LOP3.LUT P0, RZ, R0, 0x2, RZ, 0xc0, !PT ;  /* 0x0000000200ff7812 */ /* 0x000fc8000780c0ff */
[----:B------:R-:W-:-:S10]  /*07c0*/  DADD R2, RZ, -R4 ;  /* 0x00000000ff027229 */ /* 0x000fd40000000804 */
[----:B------:R-:W-:Y:S02]  /*07d0*/  FSEL R2, R4, R2, !P0 ;  /* 0x0000000204027208 */ /* 0x000fe40004000000 */
[----:B------:R-:W-:-:S06]  /*07e0*/  FSEL R3, R5, R3, !P0 ;  /* 0x0000000305037208 */ /* 0x000fcc0004000000 */
[----:B--2---:R-:W-:Y:S01]  /*07f0*/  DMUL R2, R2, -UR6 ;  /* 0x8000000602027c28 */ /* 0x004fe20008000000 */
[----:B------:R-:W0:Y:S05]  /*0800*/  LDCU.64 UR6, c[0x0][0x390] ;  /* 0x00007200ff0677ac */ /* 0x000e2a0008000a00 */
[----:B------:R-:W1:Y:S02]  /*0810*/  F2I.F64.TRUNC R7, R2 ;  /* 0x0000000200077311 */ /* 0x000e64000030d100 */
[C---:B-1----:R-:W-:Y:S01]  /*0820*/  ISETP.GE.AND P0, PT, R16.reuse, R7, PT ;  /* 0x000000071000720c */ /* 0x042fe20003f06270 */
[----:B------:R-:W-:-:S03]  /*0830*/  IMAD.IADD R0, R16, 0x1, -R7 ;  /* 0x0000000110007824 */ /* 0x000fc600078e0a07 */
[----:B------:R-:W-:-:S04]  /*0840*/  ISETP.LT.OR P0, PT, R9, RZ, !P0 ;  /* 0x000000ff0900720c */ /* 0x000fc80004701670 */
[----:B0-----:R-:W-:-:S04]  /*0850*/  ISETP.GE.U32.OR P0, PT, R9, UR7, P0 ;  /* 0x0000000709007c0c */ /* 0x001fc80008706470 */
[----:B------:R-:W-:-:S13]  /*0860*/  ISETP.GE.U32.OR P0, PT, R0, UR6, P0 ;  /* 0x0000000600007c0c */ /* 0x000fda0008706470 */
[----:B------:R-:W-:Y:S05]  /*0870*/  @P0 EXIT ;  /* 0x000000000000094d */ /* 0x000fea0003800000 */
[----:B------:R-:W0:Y:S01]  /*0880*/  LDC.64 R2, c[0x0][0x388] ;  /* 0x0000e200ff027b82 */ /* 0x000e220000000a00 */
[----:B------:R-:W-:-:S07]  /*0890*/  IMAD R17, R16, UR7, R17 ;  /* 0x0000000710117c24 */ /* 0x000fce000f8e0211 */
[----:B------:R-:W1:Y:S01]  /*08a0*/  LDC.64 R4, c[0x0][0x380] ;  /* 0x0000e000ff047b82 */ /* 0x000e620000000a00 */
[----:B0-----:R-:W-:-:S06]  /*08b0*/  IMAD.WIDE R2, R17, 0x8, R2 ;  /* 0x0000000811027825 */ /* 0x001fcc00078e0202 */
[----:B------:R-:W2:Y:S01]  /*08c0*/  LDG.E.64 R2, desc[UR4][R2.64] ;  /* 0x0000000402027981 */ /* 0x000ea2000c1e1b00 */
[----:B------:R-:W-:Y:S02]  /*08d0*/  IMAD.MOV R7, RZ, RZ, -R7 ;  /* 0x000000ffff077224 */ /* 0x000fe400078e0a07 */
[----:B------:R-:W-:-:S04]  /*08e0*/  IMAD R16, R16, UR7, R9 ;  /* 0x0000000710107c24 */ /* 0x000fc8000f8e0209 */
[----:B------:R-:W-:-:S04]  /*08f0*/  IMAD R7, R7, UR7, R16 ;  /* 0x0000000707077c24 */ /* 0x000fc8000f8e0210 */
[----:B-1----:R-:W-:-:S05]  /*0900*/  IMAD.WIDE R4, R7, 0x8, R4 ;  /* 0x0000000807047825 */ /* 0x002fca00078e0204 */
[----:B--2---:R-:W-:Y:S01]  /*0910*/  STG.E.64 desc[UR4][R4.64], R2 ;  /* 0x0000000204007986 */ /* 0x004fe2000c101b04 */
[----:B------:R-:W-:Y:S05]  /*0920*/  EXIT ;  /* 0x000000000000794d */ /* 0x000fea0003800000 */
        .type           $_Z11shiftPixelsPdS_jjdd$__internal_trig_reduction_slowpathd,@function
        .size           $_Z11shiftPixelsPdS_jjdd$__internal_trig_reduction_slowpathd,(.L_x_8 - $_Z11shiftPixelsPdS_jjdd$__internal_trig_reduction_slowpathd)
$_Z11shiftPixelsPdS_jjdd$__internal_trig_reduction_slowpathd:
[--C-:B------:R-:W-:Y:S01]  /*0930*/  SHF.R.U32.HI R6, RZ, 0x14, R19.reuse ;  /* 0x00000014ff067819 */ /* 0x100fe20000011613 */
[----:B------:R-:W-:Y:S02]  /*0940*/  IMAD.MOV.U32 R7, RZ, RZ, R18 ;  /* 0x000000ffff077224 */ /* 0x000fe400078e0012 */
[----:B------:R-:W-:Y:S01]  /*0950*/  IMAD.MOV.U32 R3, RZ, RZ, R19 ;  /* 0x000000ffff037224 */ /* 0x000fe200078e0013 */
[----:B------:R-:W-:Y:S01]  /*0960*/  LOP3.LUT R0, R6, 0x7ff, RZ, 0xc0, !PT ;  /* 0x000007ff06007812 */ /* 0x000fe200078ec0ff */
[----:B------:R-:W-:-:S03]  /*0970*/  IMAD.MOV.U32 R4, RZ, RZ, RZ ;  /* 0x000000ffff047224 */ /* 0x000fc600078e00ff */
[----:B------:R-:W-:-:S13]  /*0980*/  ISETP.NE.AND P0, PT, R0, 0x7ff, PT ;  /* 0x000007ff0000780c */ /* 0x000fda0003f05270 */
[----:B------:R-:W-:Y:S05]  /*0990*/  @!P0 BRA `(.L_x_3) ;  /* 0x00000008002c8947 */ /* 0x000fea0003800000 */
[----:B------:R-:W-:Y:S01]  /*09a0*/  VIADD R2, R0, 0xfffffc00 ;  /* 0xfffffc0000027836 */ /* 0x000fe20000000000 */
[----:B------:R-:W-:-:S04]  /*09b0*/  CS2R R20, SRZ ;  /* 0x0000000000147805 */ /* 0x000fc8000001ff00 */
[----:B------:R-:W-:Y:S02]  /*09c0*/  SHF.R.U32.HI R0, RZ, 0x6, R2 ;  /* 0x00000006ff007819 */ /* 0x000fe40000011602 */
[----:B------:R-:W-:Y:S02]  /*09d0*/  ISETP.GE.U32.AND P0, PT, R2, 0x80, PT ;  /* 0x000000800200780c */ /* 0x000fe40003f06070 */
[C---:B------:R-:W-:Y:S02]  /*09e0*/  IADD3 R5, PT, PT, -R0.reuse, 0x13, RZ ;  /* 0x0000001300057810 */ /* 0x040fe40007ffe1ff */
[----:B------:R-:W-:Y:S02]  /*09f0*/  IADD3 R11, PT, PT, -R0, 0xf, RZ ;  /* 0x0000000f000b7810 */ /* 0x000fe40007ffe1ff */
[----:B------:R-:W-:-:S04]  /*0a00*/  SEL R5, R5, 0x12, P0 ;  /* 0x0000001205057807 */ /* 0x000fc80000000000 */
[----:B------:R-:W-:-:S13]  /*0a10*/  ISETP.GE.AND P0, PT, R11, R5, PT ;  /* 0x000000050b00720c */ /* 0x000fda0003f06270 */
[----:B------:R-:W-:Y:S05]  /*0a20*/  @P0 BRA `(.L_x_4) ;  /* 0x00000000008c0947 */ /* 0x000fea0003800000 */
[C---:B------:R-:W-:Y:S01]  /*0a30*/  SHF.L.U64.HI R9, R7.reuse, 0xb, R3 ;  /* 0x0000000b07097819 */ /* 0x040fe20000010203 */
[----:B------:R-:W-:Y:S01]  /*0a40*/  IMAD.SHL.U32 R7, R7, 0x800, RZ ;  /* 0x0000080007077824 */ /* 0x000fe200078e00ff */
[----:B------:R-:W-:Y:S01]  /*0a50*/  IADD3 R8, PT, PT, RZ, -R0, -R5 ;  /* 0x80000000ff087210 */ /* 0x000fe20007ffe805 */
[----:B------:R-:W-:Y:S01]  /*0a60*/  IMAD.MOV.U32 R4, RZ, RZ, RZ ;  /* 0x000000ffff047224 */ /* 0x000fe200078e00ff */
[----:B------:R-:W-:Y:S02]  /*0a70*/  CS2R R20, SRZ ;  /* 0x0000000000147805 */ /* 0x000fe4000001ff00 */
[----:B------:R-:W-:Y:S01]  /*0a80*/  LOP3.LUT R9, R9, 0x80000000, RZ, 0xfc, !PT ;  /* 0x8000000009097812 */ /* 0x000fe200078efcff */
[----:B------:R-:W0:Y:S01]  /*0a90*/  LDCU.64 UR6, c[0x0][0x358] ;  /* 0x00006b00ff0677ac */ /* 0x000e220008000a00 */
[----:B------:R-:W-:-:S05]  /*0aa0*/  NOP ;  /* 0x0000000000007918 */ /* 0x000fca0000000000 */
.L_x_5:
[----:B------:R-:W1:Y:S02]  /*0ab0*/  LDC.64 R2, c[0x4][RZ] ;  /* 0x01000000ff027b82 */ /* 0x000e640000000a00 */
[----:B-1----:R-:W-:-:S06]  /*0ac0*/  IMAD.WIDE R2, R11, 0x8, R2 ;  /* 0x000000080b027825 */ /* 0x002fcc00078e0202 */
[----:B0-----:R-:W2:Y:S01]  /*0ad0*/  LDG.E.64.CONSTANT R2, desc[UR6][R2.64] ;  /* 0x0000000602027981 */ /* 0x001ea2000c1e9b00 */
[----:B------:R-:W-:Y:S02]  /*0ae0*/  VIADD R8, R8, 0x1 ;  /* 0x0000000108087836 */ /* 0x000fe40000000000 */
[----:B------:R-:W-:Y:S02]  /*0af0*/  VIADD R11, R11, 0x1 ;  /* 0x000000010b0b7836 */ /* 0x000fe40000000000 */
[----:B--2---:R-:W-:-:S04]  /*0b00*/  IMAD.WIDE.U32 R20, P2, R2, R7, R20 ;  /* 0x0000000702147225 */ /* 0x004fc80007840014 */
[----:B------:R-:W-:Y:S02]  /*0b10*/  IMAD R13, R2, R9, RZ ;  /* 0x00000009020d7224 */ /* 0x000fe400078e02ff */
[CC--:B------:R-:W-:Y:S02]  /*0b20*/  IMAD R14, R3.reuse, R7.reuse, RZ ;  /* 0x00000007030e7224 */ /* 0x0c0fe400078e02ff */
[----:B------:R-:W-:Y:S01]  /*0b30*/  IMAD.HI.U32 R15, R3, R7, RZ ;  /* 0x00000007030f7227 */ /* 0x000fe200078e00ff */
[----:B------:R-:W-:-:S03]  /*0b40*/  IADD3 R21, P0, PT, R13, R21, RZ ;  /* 0x000000150d157210 */ /* 0x000fc60007f1e0ff */
[----:B------:R-:W-:Y:S01]  /*0b50*/  IMAD R13, R4, 0x8, R1 ;  /* 0x00000008040d7824 */ /* 0x000fe200078e0201 */
[----:B------:R-:W-:Y:S01]  /*0b60*/  IADD3 R21, P1, PT, R14, R21, RZ ;  /* 0x000000150e157210 */ /* 0x000fe20007f3e0ff */
[----:B------:R-:W-:-:S04]  /*0b70*/  IMAD.HI.U32 R14, R2, R9, RZ ;  /* 0x00000009020e7227 */ /* 0x000fc800078e00ff */
[----:B------:R-:W-:Y:S01]  /*0b80*/  IMAD.X R2, RZ, RZ, R14, P2 ;  /* 0x000000ffff027224 */ /* 0x000fe200010e060e */
[----:B------:R0:W-:Y:S01]  /*0b90*/  STL.64 [R13], R20 ;  /* 0x000000140d007387 */ /* 0x0001e20000100a00 */
[----:B------:R-:W-:-:S03]  /*0ba0*/  IMAD.HI.U32 R14, R3, R9, RZ ;  /* 0x00000009030e7227 */ /* 0x000fc600078e00ff */
[----:B------:R-:W-:Y:S01]  /*0bb0*/  IADD3.X R2, P0, PT, R15, R2, RZ, P0, !PT ;  /* 0x000000020f027210 */ /* 0x000fe2000071e4ff */
[----:B------:R-:W-:Y:S02]  /*0bc0*/  IMAD R3, R3, R9, RZ ;  /* 0x0000000903037224 */ /* 0x000fe400078e02ff */
[----:B------:R-:W-:-:S03]  /*0bd0*/  VIADD R4, R4, 0x1 ;  /* 0x0000000104047836 */ /* 0x000fc60000000000 */
[----:B------:R-:W-:Y:S01]  /*0be0*/  IADD3.X R3, P1, PT, R3, R2, RZ, P1, !PT ;  /* 0x0000000203037210 */ /* 0x000fe20000f3e4ff */
[----:B------:R-:W-:Y:S01]  /*0bf0*/  IMAD.X R2, RZ, RZ, R14, P0 ;  /* 0x000000ffff027224 */ /* 0x000fe200000e060e */
[----:B------:R-:W-:-:S03]  /*0c00*/  ISETP.NE.AND P0, PT, R8, -0xf, PT ;  /* 0xfffffff10800780c */ /* 0x000fc60003f05270 */
[----:B------:R-:W-:Y:S02]  /*0c10*/  IMAD.X R2, RZ, RZ, R2, P1 ;  /* 0x000000ffff027224 */ /* 0x000fe400008e0602 */
[----:B0-----:R-:W-:Y:S02]  /*0c20*/  IMAD.MOV.U32 R20, RZ, RZ, R3 ;  /* 0x000000ffff147224 */ /* 0x001fe400078e0003 */
[----:B------:R-:W-:-:S06]  /*0c30*/  IMAD.MOV.U32 R21, RZ, RZ, R2 ;  /* 0x000000ffff157224 */ /* 0x000fcc00078e0002 */
[----:B------:R-:W-:Y:S05]  /*0c40*/  @P0 BRA `(.L_x_5) ;  /* 0xfffffffc00980947 */ /* 0x000fea000383ffff */
[----:B------:R-:W-:-:S07]  /*0c50*/  IMAD.MOV.U32 R11, RZ, RZ, R5 ;  /* 0x000000ffff0b7224 */ /* 0x000fce00078e0005 */
.L_x_4:
[----:B------:R-:W-:Y:S01]  /*0c60*/  LOP3.LUT P0, R23, R6, 0x3f, RZ, 0xc0, !PT ;  /* 0x0000003f06177812 */ /* 0x000fe2000780c0ff */
[----:B------:R-:W-:-:S04]  /*0c70*/  IMAD.IADD R0, R0, 0x1, R11 ;  /* 0x0000000100007824 */ /* 0x000fc800078e020b */
[----:B------:R-:W-:-:S05]  /*0c80*/  IMAD.U32 R25, R0, 0x8, R1 ;  /* 0x0000000800197824 */ /* 0x000fca00078e0001 */
[----:B------:R0:W-:Y:S04]  /*0c90*/  STL.64 [R25+-0x78], R20 ;  /* 0xffff881419007387 */ /* 0x0001e80000100a00 */
[----:B------:R-:W2:Y:S04]  /*0ca0*/  @P0 LDL.64 R8, [R1+0x8] ;  /* 0x0000080001080983 */ /* 0x000ea80000100a00 */
[----:B------:R-:W3:Y:S04]  /*0cb0*/  LDL.64 R2, [R1+0x10] ;  /* 0x0000100001027983 */ /* 0x000ee80000100a00 */
[----:B------:R-:W4:Y:S01]  /*0cc0*/  LDL.64 R4, [R1+0x18] ;  /* 0x0000180001047983 */ /* 0x000f220000100a00 */
[----:B------:R-:W-:-:S02]  /*0cd0*/  @P0 LOP3.LUT R0, R6, 0x3f, RZ, 0xc, !PT ;  /* 0x0000003f06000812 */ /* 0x000fc400078e0cff */
[--C-:B--2---:R-:W-:Y:S02]  /*0ce0*/  @P0 SHF.R.U64 R7, R8, 0x1, R9.reuse ;  /* 0x0000000108070819 */ /* 0x104fe40000001209 */
[----:B------:R-:W-:Y:S02]  /*0cf0*/  @P0 SHF.R.U32.HI R9, RZ, 0x1, R9 ;  /* 0x00000001ff090819 */ /* 0x000fe40000011609 */
[C---:B---3--:R-:W-:Y:S02]  /*0d00*/  @P0 SHF.L.U32 R11, R2.reuse, R23, RZ ;  /* 0x00000017020b0219 */ /* 0x048fe400000006ff */
[----:B------:R-:W-:Y:S02]  /*0d10*/  @P0 SHF.R.U64 R6, R7, R0, R9 ;  /* 0x0000000007060219 */ /* 0x000fe40000001209 */
[--C-:B------:R-:W-:Y:S02]  /*0d20*/  @P0 SHF.R.U32.HI R15, RZ, 0x1, R3.reuse ;  /* 0x00000001ff0f0819 */ /* 0x100fe40000011603 */
[----:B------:R-:W-:-:S02]  /*0d30*/  @P0 SHF.R.U64 R13, R2, 0x1, R3 ;  /* 0x00000001020d0819 */ /* 0x000fc40000001203 */
[-C--:B------:R-:W-:Y:S02]  /*0d40*/  @P0 SHF.L.U64.HI R8, R2, R23.reuse, R3 ;  /* 0x0000001702080219 */ /* 0x080fe40000010203 */
[----:B------:R-:W-:Y:S02]  /*0d50*/  @P0 SHF.R.U32.HI R7, RZ, R0, R9 ;  /* 0x00000000ff070219 */ /* 0x000fe40000011609 */
[----:B------:R-:W-:Y:S02]  /*0d60*/  @P0 LOP3.LUT R2, R11, R6, RZ, 0xfc, !PT ;  /* 0x000000060b020212 */ /* 0x000fe400078efcff */
[----:B----4-:R-:W-:Y:S02]  /*0d70*/  @P0 SHF.L.U32 R9, R4, R23, RZ ;  /* 0x0000001704090219 */ /* 0x010fe400000006ff */
[----:B------:R-:W-:Y:S02]  /*0d80*/  @P0 SHF.R.U64 R14, R13, R0, R15 ;  /* 0x000000000d0e0219 */ /* 0x000fe4000000120f */
[----:B------:R-:W-:Y:S01]  /*0d90*/  @P0 LOP3.LUT R3, R8, R7, RZ, 0xfc, !PT ;  /* 0x0000000708030212 */ /* 0x000fe200078efcff */
[----:B------:R-:W-:Y:S01]  /*0da0*/  IMAD.SHL.U32 R8, R2, 0x4, RZ ;  /* 0x0000000402087824 */ /* 0x000fe200078e00ff */
[----:B------:R-:W-:-:S02]  /*0db0*/  @P0 SHF.L.U64.HI R23, R4, R23, R5 ;  /* 0x0000001704170219 */ /* 0x000fc40000010205 */
[----:B------:R-:W-:Y:S02]  /*0dc0*/  @P0 LOP3.LUT R4, R9, R14, RZ, 0xfc, !PT ;  /* 0x0000000e09040212 */ /* 0x000fe400078efcff */
[----:B------:R-:W-:Y:S02]  /*0dd0*/  @P0 SHF.R.U32.HI R0, RZ, R0, R15 ;  /* 0x00000000ff000219 */ /* 0x000fe4000001160f */
[----:B------:R-:W-:Y:S02]  /*0de0*/  SHF.L.U64.HI R9, R2, 0x2, R3 ;  /* 0x0000000202097819 */ /* 0x000fe40000010203 */
[----:B------:R-:W-:Y:S02]  /*0df0*/  @P0 LOP3.LUT R5, R23, R0, RZ, 0xfc, !PT ;  /* 0x0000000017050212 */ /* 0x000fe400078efcff */
[----:B------:R-:W-:Y:S02]  /*0e00*/  SHF.L.W.U32.HI R3, R3, 0x2, R4 ;  /* 0x0000000203037819 */ /* 0x000fe40000010e04 */
[----:B------:R-:W-:-:S02]  /*0e10*/  IADD3 RZ, P0, PT, RZ, -R8, RZ ;  /* 0x80000008ffff7210 */ /* 0x000fc40007f1e0ff */
[----:B------:R-:W-:Y:S02]  /*0e20*/  LOP3.LUT R0, RZ, R9, RZ, 0x33, !PT ;  /* 0x00000009ff007212 */ /* 0x000fe400078e33ff */
[----:B------:R-:W-:Y:S02]  /*0e30*/  SHF.L.W.U32.HI R4, R4, 0x2, R5 ;  /* 0x0000000204047819 */ /* 0x000fe40000010e05 */
[----:B------:R-:W-:Y:S02]  /*0e40*/  LOP3.LUT R2, RZ, R3, RZ, 0x33, !PT ;  /* 0x00000003ff027212 */ /* 0x000fe400078e33ff */
[----:B------:R-:W-:Y:S02]  /*0e50*/  IADD3.X R6, P0, PT, RZ, R0, RZ, P0, !PT ;  /* 0x00000000ff067210 */ /* 0x000fe4000071e4ff */
[----:B------:R-:W-:Y:S02]  /*0e60*/  LOP3.LUT R7, RZ, R4, RZ, 0x33, !PT ;  /* 0x00000004ff077212 */ /* 0x000fe400078e33ff */
[----:B------:R-:W-:-:S02]  /*0e70*/  IADD3.X R0, P1, PT, RZ, R2, RZ, P0, !PT ;  /* 0x00000002ff007210 */ /* 0x000fc4000073e4ff */
[----:B------:R-:W-:-:S03]  /*0e80*/  ISETP.GT.U32.AND P2, PT, R3, -0x1, PT ;  /* 0xffffffff0300780c */ /* 0x000fc60003f44070 */
[----:B------:R-:W-:Y:S01]  /*0e90*/  IMAD.X R7, RZ, RZ, R7, P1 ;  /* 0x000000ffff077224 */ /* 0x000fe200008e0607 */
[----:B------:R-:W-:-:S04]  /*0ea0*/  ISETP.GT.AND.EX P0, PT, R4, -0x1, PT, P2 ;  /* 0xffffffff0400780c */ /* 0x000fc80003f04320 */
[----:B------:R-:W-:Y:S02]  /*0eb0*/  SEL R2, R4, R7, P0 ;  /* 0x0000000704027207 */ /* 0x000fe40000000000 */
[----:B------:R-:W-:Y:S02]  /*0ec0*/  SEL R13, R3, R0, P0 ;  /* 0x00000000030d7207 */ /* 0x000fe40000000000 */
[----:B------:R-:W-:Y:S02]  /*0ed0*/  ISETP.NE.U32.AND P1, PT, R2, RZ, PT ;  /* 0x000000ff0200720c */ /* 0x000fe40003f25070 */
[----:B------:R-:W-:Y:S02]  /*0ee0*/  SEL R9, R9, R6, P0 ;  /* 0x0000000609097207 */ /* 0x000fe40000000000 */
[----:B------:R-:W-:Y:S01]  /*0ef0*/  SEL R3, R13, R2, !P1 ;  /* 0x000000020d037207 */ /* 0x000fe20004800000 */
[----:B------:R-:W-:-:S05]  /*0f00*/  @!P0 IMAD.MOV R8, RZ, RZ, -R8 ;  /* 0x000000ffff088224 */ /* 0x000fca00078e0a08 */
[----:B------:R-:W1:Y:S02]  /*0f10*/  FLO.U32 R3, R3 ;  /* 0x0000000300037300 */ /* 0x000e6400000e0000 */
[C---:B-1----:R-:W-:Y:S02]  /*0f20*/  IADD3 R7, PT, PT, -R3.reuse, 0x1f, RZ ;  /* 0x0000001f03077810 */ /* 0x042fe40007ffe1ff */
[----:B------:R-:W-:-:S03]  /*0f30*/  IADD3 R0, PT, PT, -R3, 0x3f, RZ ;  /* 0x0000003f03007810 */ /* 0x000fc60007ffe1ff */
[----:B------:R-:W-:-:S05]  /*0f40*/  @P1 IMAD.MOV R0, RZ, RZ, R7 ;  /* 0x000000ffff001224 */ /* 0x000fca00078e0207 */
[----:B------:R-:W-:-:S13]  /*0f50*/  ISETP.NE.AND P1, PT, R0, RZ, PT ;  /* 0x000000ff0000720c */ /* 0x000fda0003f25270 */
[----:B0-----:R-:W-:Y:S05]  /*0f60*/  @!P1 BRA `(.L_x_6) ;  /* 0x0000000000289947 */ /* 0x001fea0003800000 */
[--C-:B------:R-:W-:Y:S02]  /*0f70*/  SHF.R.U64 R7, R8, 0x1, R9.reuse ;  /* 0x0000000108077819 */ /* 0x100fe40000001209 */
[C---:B------:R-:W-:Y:S02]  /*0f80*/  LOP3.LUT R3, R0.reuse, 0x3f, RZ, 0xc0, !PT ;  /* 0x0000003f00037812 */ /* 0x040fe400078ec0ff */
[----:B------:R-:W-:Y:S02]  /*0f90*/  SHF.R.U32.HI R9, RZ, 0x1, R9 ;  /* 0x00000001ff097819 */ /* 0x000fe40000011609 */
[----:B------:R-:W-:Y:S02]  /*0fa0*/  LOP3.LUT R6, R0, 0x3f, RZ, 0xc, !PT ;  /* 0x0000003f00067812 */ /* 0x000fe400078e0cff */
[CC--:B------:R-:W-:Y:S02]  /*0fb0*/  SHF.L.U64.HI R11, R13.reuse, R3.reuse, R2 ;  /* 0x000000030d0b7219 */ /* 0x0c0fe40000010202 */
[----:B------:R-:W-:-:S02]  /*0fc0*/  SHF.L.U32 R3, R13, R3, RZ ;  /* 0x000000030d037219 */ /* 0x000fc400000006ff */
[-CC-:B------:R-:W-:Y:S02]  /*0fd0*/  SHF.R.U64 R2, R7, R6.reuse, R9.reuse ;  /* 0x0000000607027219 */ /* 0x180fe40000001209 */
[----:B------:R-:W-:Y:S02]  /*0fe0*/  SHF.R.U32.HI R6, RZ, R6, R9 ;  /* 0x00000006ff067219 */ /* 0x000fe40000011609 */
[----:B------:R-:W-:Y:S02]  /*0ff0*/  LOP3.LUT R13, R3, R2, RZ, 0xfc, !PT ;  /* 0x00000002030d7212 */ /* 0x000fe400078efcff */
[----:B------:R-:W-:-:S07]  /*1000*/  LOP3.LUT R2, R11, R6, RZ, 0xfc, !PT ;  /* 0x000000060b027212 */ /* 0x000fce00078efcff */
.L_x_6:
[----:B------:R-:W-:Y:S01]  /*1010*/  IMAD.WIDE.U32 R8, R13, 0x2168c235, RZ ;  /* 0x2168c2350d087825 */ /* 0x000fe200078e00ff */
[----:B------:R-:W-:-:S03]  /*1020*/  SHF.R.U32.HI R5, RZ, 0x1e, R5 ;  /* 0x0000001eff057819 */ /* 0x000fc60000011605 */
[----:B------:R-:W-:Y:S01]  /*1030*/  IMAD.MOV.U32 R6, RZ, RZ, R9 ;  /* 0x000000ffff067224 */ /* 0x000fe200078e0009 */
[----:B------:R-:W-:Y:S01]  /*1040*/  IADD3 RZ, P1, PT, R8, R8, RZ ;  /* 0x0000000808ff7210 */ /* 0x000fe20007f3e0ff */
[----:B------:R-:W-:Y:S01]  /*1050*/  IMAD.MOV.U32 R7, RZ, RZ, RZ ;  /* 0x000000ffff077224 */ /* 0x000fe200078e00ff */
[----:B------:R-:W-:Y:S01]  /*1060*/  LEA.HI R4, R4, R5, RZ, 0x1 ;  /* 0x0000000504047211 */ /* 0x000fe200078f08ff */
[----:B------:R-:W-:-:S04]  /*1070*/  IMAD.HI.U32 R3, R2, -0x36f0255e, RZ ;  /* 0xc90fdaa202037827 */ /* 0x000fc800078e00ff */
[----:B------:R-:W-:-:S04]  /*1080*/  IMAD.WIDE.U32 R6, R13, -0x36f0255e, R6 ;  /* 0xc90fdaa20d067825 */ /* 0x000fc800078e0006 */
[C---:B------:R-:W-:Y:S02]  /*1090*/  IMAD R9, R2.reuse, -0x36f0255e, RZ ;  /* 0xc90fdaa202097824 */ /* 0x040fe400078e02ff */
[----:B------:R-:W-:-:S04]  /*10a0*/  IMAD.WIDE.U32 R6, P2, R2, 0x2168c235, R6 ;  /* 0x2168c23502067825 */ /* 0x000fc80007840006 */
[----:B------:R-:W-:Y:S01]  /*10b0*/  IMAD.X R2, RZ, RZ, R3, P2 ;  /* 0x000000ffff027224 */ /* 0x000fe200010e0603 */
[----:B------:R-:W-:Y:S02]  /*10c0*/  IADD3 R3, P2, PT, R9, R7, RZ ;  /* 0x0000000709037210 */ /* 0x000fe40007f5e0ff */
[----:B------:R-:W-:Y:S02]  /*10d0*/  IADD3.X RZ, P1, PT, R6, R6, RZ, P1, !PT ;  /* 0x0000000606ff7210 */ /* 0x000fe40000f3e4ff */
[C---:B------:R-:W-:Y:S01]  /*10e0*/  ISETP.GT.U32.AND P3, PT, R3.reuse, RZ, PT ;  /* 0x000000ff0300720c */ /* 0x040fe20003f64070 */
[----:B------:R-:W-:Y:S01]  /*10f0*/  IMAD.X R2, RZ, RZ, R2, P2 ;  /* 0x000000ffff027224 */ /* 0x000fe200010e0602 */
[----:B------:R-:W-:-:S04]  /*1100*/  IADD3.X R6, P2, PT, R3, R3, RZ, P1, !PT ;  /* 0x0000000303067210 */ /* 0x000fc80000f5e4ff */
[C---:B------:R-:W-:Y:S01]  /*1110*/  ISETP.GT.AND.EX P1, PT, R2.reuse, RZ, PT, P3 ;  /* 0x000000ff0200720c */ /* 0x040fe20003f24330 */
[----:B------:R-:W-:-:S03]  /*1120*/  IMAD.X R7, R2, 0x1, R2, P2 ;  /* 0x0000000102077824 */ /* 0x000fc600010e0602 */
[----:B------:R-:W-:Y:S02]  /*1130*/  SEL R3, R6, R3, P1 ;  /* 0x0000000306037207 */ /* 0x000fe40000800000 */
[----:B------:R-:W-:Y:S02]  /*1140*/  SEL R6, R7, R2, P1 ;  /* 0x0000000207067207 */ /* 0x000fe40000800000 */
[----:B------:R-:W-:Y:S02]  /*1150*/  IADD3 R3, P2, PT, R3, 0x1, RZ ;  /* 0x0000000103037810 */ /* 0x000fe40007f5e0ff */
[----:B------:R-:W-:Y:S02]  /*1160*/  SEL R7, RZ, 0xffffffff, !P1 ;  /* 0xffffffffff077807 */ /* 0x000fe40004800000 */
[----:B------:R-:W-:Y:S01]  /*1170*/  LOP3.LUT P1, R2, R19, 0x80000000, RZ, 0xc0, !PT ;  /* 0x8000000013027812 */ /* 0x000fe2000782c0ff */
[----:B------:R-:W-:Y:S02]  /*1180*/  IMAD.X R6, RZ, RZ, R6, P2 ;  /* 0x000000ffff067224 */ /* 0x000fe400010e0606 */
[----:B------:R-:W-:Y:S01]  /*1190*/  IMAD.IADD R7, R7, 0x1, -R0 ;  /* 0x0000000107077824 */ /* 0x000fe200078e0a00 */
[----:B------:R-:W-:-:S02]  /*11a0*/  @!P0 LOP3.LUT R2, R2, 0x80000000, RZ, 0x3c, !PT ;  /* 0x8000000002028812 */ /* 0x000fc400078e3cff */
[----:B------:R-:W-:-:S04]  /*11b0*/  SHF.R.U64 R3, R3, 0xa, R6 ;  /* 0x0000000a03037819 */ /* 0x000fc80000001206 */
[----:B------:R-:W-:-:S03]  /*11c0*/  IADD3 R3, P2, PT, R3, 0x1, RZ ;  /* 0x0000000103037810 */ /* 0x000fc60007f5e0ff */
[----:B------:R-:W-:Y:S01]  /*11d0*/  @P1 IMAD.MOV R4, RZ, RZ, -R4 ;  /* 0x000000ffff041224 */ /* 0x000fe200078e0a04 */
[----:B------:R-:W-:-:S04]  /*11e0*/  LEA.HI.X R6, R6, RZ, RZ, 0x16, P2 ;  /* 0x000000ff06067211 */ /* 0x000fc800010fb4ff */
[--C-:B------:R-:W-:Y:S01]  /*11f0*/  SHF.R.U64 R0, R3, 0x1, R6.reuse ;  /* 0x0000000103007819 */ /* 0x100fe20000001206 */
[----:B------:R-:W-:Y:S01]  /*1200*/  IMAD.SHL.U32 R3, R7, 0x100000, RZ ;  /* 0x0010000007037824 */ /* 0x000fe200078e00ff */
[----:B------:R-:W-:Y:S02]  /*1210*/  SHF.R.U32.HI R6, RZ, 0x1, R6 ;  /* 0x00000001ff067819 */ /* 0x000fe40000011606 */
[----:B------:R-:W-:-:S04]  /*1220*/  IADD3 R7, P2, P3, RZ, RZ, R0 ;  /* 0x000000ffff077210 */ /* 0x000fc80007b5e000 */
[----:B------:R-:W-:-:S04]  /*1230*/  IADD3.X R3, PT, PT, R3, 0x3fe00000, R6, P2, P3 ;  /* 0x3fe0000003037810 */ /* 0x000fc800017e6406 */
[----:B------:R-:W-:-:S07]  /*1240*/  LOP3.LUT R3, R3, R2, RZ, 0xfc, !PT ;  /* 0x0000000203037212 */ /* 0x000fce00078efcff */
.L_x_3:
[----:B------:R-:W-:Y:S02]  /*1250*/  IMAD.MOV.U32 R13, RZ, RZ, 0x0 ;  /* 0x00000000ff0d7424 */ /* 0x000fe400078e00ff */
[----:B------:R-:W-:Y:S02]  /*1260*/  IMAD.MOV.U32 R0, RZ, RZ, R4 ;  /* 0x000000ffff007224 */ /* 0x000fe400078e0004 */
[----:B------:R-:W-:Y:S01]  /*1270*/  IMAD.MOV.U32 R2, RZ, RZ, R7 ;  /* 0x000000ffff027224 */ /* 0x000fe200078e0007 */
[----:B------:R-:W-:Y:S06]  /*1280*/  RET.REL.NODEC R12 `(_Z11shiftPixelsPdS_jjdd) ;  /* 0xffffffec0c5c7950 */ /* 0x000fec0003c3ffff */
.L_x_7:
[----:B------:R-:W-:-:S00]  /*1290*/  BRA `(.L_x_7) ;  /* 0xfffffffc00fc7947 */ /* 0x000fc0000383ffff */
[----:B------:R-:W-:-:S00]  /*12a0*/  NOP ;  /* 0x0000000000007918 */ /* 0x000fc00000000000 */
        /* <DEDUP_REMOVED lines=13> */
.L_x_8:


//--------------------- .nv.global.init           --------------------------
	.section	.nv.global.init,"aw",@progbits
	.align	16
.nv.global.init:
	.type		__cudart_sin_cos_coeffs,@object
	.size		__cudart_sin_cos_coeffs,(__cudart_i2opi_d - __cudart_sin_cos_coeffs)
__cudart_sin_cos_coeffs:
        /*0000*/ 	.byte	0x46, 0xd2, 0xb0, 0x2c, 0xf1, 0xe5, 0x5a, 0xbe, 0x92, 0xe3, 0xac, 0x69, 0xe3, 0x1d, 0xc7, 0x3e
        /*0010*/ 	.byte	0xa1, 0x62, 0xdb, 0x19, 0xa0, 0x01, 0x2a, 0xbf, 0x18, 0x08, 0x11, 0x11, 0x11, 0x11, 0x81, 0x3f
        /*0020*/ 	.byte	0x54, 0x55, 0x55, 0x55, 0x55, 0x55, 0xc5, 0xbf, 0x00, 0x00, 0x00, 0x00, 0x00, 0x00, 0x00, 0x00
        /*0030*/ 	.byte	0x00, 0x00, 0x00, 0x00, 0x00, 0x00, 0x00, 0x00, 0x64, 0x81, 0xfd, 0x20, 0x83, 0xff, 0xa8, 0xbd
        /*0040*/ 	.byte	0x28, 0x85, 0xef, 0xc1, 0xa7, 0xee, 0x21, 0x3e, 0xd9, 0xe6, 0x06, 0x8e, 0x4f, 0x7e, 0x92, 0xbe
        /*0050*/ 	.byte	0xe9, 0xbc, 0xdd, 0x19, 0xa0, 0x01, 0xfa, 0x3e, 0x47, 0x5d, 0xc1, 0x16, 0x6c, 0xc1, 0x56, 0xbf
        /*0060*/ 	.byte	0x51, 0x55, 0x55, 0x55, 0x55, 0x55, 0xa5, 0x3f, 0x00, 0x00, 0x00, 0x00, 0x00, 0x00, 0xe0, 0xbf
        /*0070*/ 	.byte	0x00, 0x00, 0x00, 0x00, 0x00, 0x00, 0xf0, 0x3f, 0x00, 0x00, 0x00, 0x00, 0x00, 0x00, 0x00, 0x00
	.type		__cudart_i2opi_d,@object
	.size		__cudart_i2opi_d,(.L_0 - __cudart_i2opi_d)
__cudart_i2opi_d:
        /* <DEDUP_REMOVED lines=9> */
.L_0:


//--------------------- .nv.shared.reserved.0     --------------------------
	.section	.nv.shared.reserved.0,"aw",@nobits
	.weak		__nv_reservedSMEM_offset_0_alias
	.size		__nv_reservedSMEM_offset_0_alias, 0, 64
	.other		__nv_reservedSMEM_offset_0_alias,@"STO_CUDA_RESERVED_SHARED STV_DEFAULT"
__nv_reservedSMEM_offset_0_alias:
	.zero		0
	.zero		64


//--------------------- .nv.constant0._Z11shiftPixelsPdS_jjdd --------------------------
	.section	.nv.constant0._Z11shiftPixelsPdS_jjdd,"a",@progbits
	.sectionflags	@""
	.align	4
.nv.constant0._Z11shiftPixelsPdS_jjdd:
	.zero		936


//--------------------- SYMBOLS --------------------------

	.type		.nv.reservedSmem.offset0,@object
	.size		.nv.reservedSmem.offset0,0x4
